//
// Generated by NVIDIA NVVM Compiler
//
// Compiler Build ID: CL-36424714
// Cuda compilation tools, release 13.0, V13.0.88
// Based on NVVM 20.0.0
//

.version 9.0
.target sm_100
.address_size 64

	// .globl	_Z9vectorAddPiS_i
// _ZZ9vectorAddPiS_iE6shared has been demoted

.visible .entry _Z9vectorAddPiS_i(
	.param .u64 .ptr .align 1 _Z9vectorAddPiS_i_param_0,
	.param .u64 .ptr .align 1 _Z9vectorAddPiS_i_param_1,
	.param .u32 _Z9vectorAddPiS_i_param_2
)
{
	.reg .pred 	%p<2>;
	.reg .b32 	%r<11>;
	.reg .b64 	%rd<9>;
	// demoted variable
	.shared .align 4 .b8 _ZZ9vectorAddPiS_iE6shared[16];
	ld.param.u64 	%rd1, [_Z9vectorAddPiS_i_param_0];
	ld.param.u64 	%rd2, [_Z9vectorAddPiS_i_param_1];
	mov.u32 	%r3, %ctaid.x;
	mov.u32 	%r4, %ntid.x;
	mov.u32 	%r5, %tid.x;
	mad.lo.s32 	%r1, %r3, %r4, %r5;
	setp.gt.u32 	%p1, %r5, 3;
	shl.b32 	%r6, %r1, 2;
	mov.u32 	%r7, _ZZ9vectorAddPiS_iE6shared;
	add.s32 	%r2, %r7, %r6;
	@%p1 bra 	$L__BB0_2;
	cvta.to.global.u64 	%rd3, %rd1;
	mul.wide.s32 	%rd4, %r1, 4;
	add.s64 	%rd5, %rd3, %rd4;
	ld.global.u32 	%r8, [%rd5];
	add.s32 	%r9, %r8, 10;
	st.shared.u32 	[%r2], %r9;
$L__BB0_2:
	cvta.to.global.u64 	%rd6, %rd2;
	bar.sync 	0;
	ld.shared.u32 	%r10, [%r2];
	mul.wide.s32 	%rd7, %r1, 4;
	add.s64 	%rd8, %rd6, %rd7;
	st.global.u32 	[%rd8], %r10;
	ret;

}


// ===== COMPILED SASS (sm_100) =====

	.target	sm_100

	.elftype	@"ET_EXEC"


//--------------------- .note.nv.tkinfo           --------------------------
	.section	.note.nv.tkinfo,"",@"SHT_NOTE"
	.sectionflags	@"SHF_NOTE_NV_TKINFO"
	.tkinfo
        /*0018*/ 	.word	0x00000002
        /*0030*/ 	.string	""
        /*0030*/ 	.string	"ptxas"
        /*0030*/ 	.string	"Cuda compilation tools, release 13.0, V13.0.88"
        /*0030*/ 	.string	"Build cuda_13.0.r13.0/compiler.36424714_0"
        /*0030*/ 	.string	"-arch sm_100 -m 64 "



//--------------------- .note.nv.cuinfo           --------------------------
	.section	.note.nv.cuinfo,"",@"SHT_NOTE"
	.sectionflags	@"SHF_NOTE_NV_CUINFO"
        /*0018*/ 	.short	0x0002
        /*001a*/ 	.short	0x0064
        /*001c*/ 	.short	0x0082
	.zero		2


//--------------------- .nv.info                  --------------------------
	.section	.nv.info,"",@"SHT_CUDA_INFO"
	.align	4


	//----- nvinfo : EIATTR_REGCOUNT
	.align		4
        /*0000*/ 	.byte	0x04, 0x2f
        /*0002*/ 	.short	(.L_1 - .L_0)
	.align		4
.L_0:
        /*0004*/ 	.word	index@(_Z9vectorAddPiS_i)
        /*0008*/ 	.word	0x0000000e


	//----- nvinfo : EIATTR_FRAME_SIZE
	.align		4
.L_1:
        /*000c*/ 	.byte	0x04, 0x11
        /*000e*/ 	.short	(.L_3 - .L_2)
	.align		4
.L_2:
        /*0010*/ 	.word	index@(_Z9vectorAddPiS_i)
        /*0014*/ 	.word	0x00000000


	//----- nvinfo : EIATTR_MIN_STACK_SIZE
	.align		4
.L_3:
        /*0018*/ 	.byte	0x04, 0x12
        /*001a*/ 	.short	(.L_5 - .L_4)
	.align		4
.L_4:
        /*001c*/ 	.word	index@(_Z9vectorAddPiS_i)
        /*0020*/ 	.word	0x00000000
.L_5:


//--------------------- .nv.compat                --------------------------
	.section	.nv.compat,"",@"SHT_CUDA_COMPAT_INFO"
	.align	4
        /*0000*/ 	.byte	0x02, 0x09, 0x00, 0x00, 0x02, 0x02, 0x01, 0x00, 0x02, 0x05, 0x05, 0x00, 0x03, 0x07, 0x01, 0x01
        /*0010*/ 	.byte	0x02, 0x03, 0x00, 0x00, 0x02, 0x06, 0x01, 0x00, 0x04, 0x0b, 0x08, 0x00, 0x09, 0x00, 0x00, 0x00
        /*0020*/ 	.byte	0x00, 0x00, 0x00, 0x00


//--------------------- .nv.info._Z9vectorAddPiS_i --------------------------
	.section	.nv.info._Z9vectorAddPiS_i,"",@"SHT_CUDA_INFO"
	.sectionflags	@""
	.align	4


	//----- nvinfo : EIATTR_CUDA_API_VERSION
	.align		4
        /*0000*/ 	.byte	0x04, 0x37
        /*0002*/ 	.short	(.L_7 - .L_6)
.L_6:
        /*0004*/ 	.word	0x00000082


	//----- nvinfo : EIATTR_KPARAM_INFO
	.align		4
.L_7:
        /*0008*/ 	.byte	0x04, 0x17
        /*000a*/ 	.short	(.L_9 - .L_8)
.L_8:
        /*000c*/ 	.word	0x00000000
        /*0010*/ 	.short	0x0002
        /*0012*/ 	.short	0x0010
        /*0014*/ 	.byte	0x00, 0xf0, 0x11, 0x00


	//----- nvinfo : EIATTR_KPARAM_INFO
	.align		4
.L_9:
        /*0018*/ 	.byte	0x04, 0x17
        /*001a*/ 	.short	(.L_11 - .L_10)
.L_10:
        /*001c*/ 	.word	0x00000000
        /*0020*/ 	.short	0x0001
        /*0022*/ 	.short	0x0008
        /*0024*/ 	.byte	0x00, 0xf5, 0x21, 0x00


	//----- nvinfo : EIATTR_KPARAM_INFO
	.align		4
.L_11:
        /*0028*/ 	.byte	0x04, 0x17
        /*002a*/ 	.short	(.L_13 - .L_12)
.L_12:
        /*002c*/ 	.word	0x00000000
        /*0030*/ 	.short	0x0000
        /*0032*/ 	.short	0x0000
        /*0034*/ 	.byte	0x00, 0xf5, 0x21, 0x00


	//----- nvinfo : EIATTR_SPARSE_MMA_MASK
	.align		4
.L_13:
        /*0038*/ 	.byte	0x03, 0x50
        /*003a*/ 	.short	0x0000


	//----- nvinfo : EIATTR_MAXREG_COUNT
	.align		4
        /*003c*/ 	.byte	0x03, 0x1b
        /*003e*/ 	.short	0x00ff


	//----- nvinfo : EIATTR_NUM_BARRIERS
	.align		4
        /*0040*/ 	.byte	0x02, 0x4c
        /*0042*/ 	.byte	0x01
	.zero		1


	//----- nvinfo : EIATTR_MERCURY_ISA_VERSION
	.align		4
        /*0044*/ 	.byte	0x03, 0x5f
        /*0046*/ 	.short	0x0101


	//----- nvinfo : EIATTR_VRC_CTA_INIT_COUNT
	.align		4
        /*0048*/ 	.byte	0x02, 0x4a
	.zero		1
	.zero		1


	//----- nvinfo : EIATTR_EXIT_INSTR_OFFSETS
	.align		4
        /*004c*/ 	.byte	0x04, 0x1c
        /*004e*/ 	.short	(.L_15 - .L_14)


	//   ....[0]....
.L_14:
        /*0050*/ 	.word	0x00000150


	//----- nvinfo : EIATTR_CBANK_PARAM_SIZE
	.align		4
.L_15:
        /*0054*/ 	.byte	0x03, 0x19
        /*0056*/ 	.short	0x0014


	//----- nvinfo : EIATTR_PARAM_CBANK
	.align		4
        /*0058*/ 	.byte	0x04, 0x0a
        /*005a*/ 	.short	(.L_17 - .L_16)
	.align		4
.L_16:
        /*005c*/ 	.word	index@(.nv.constant0._Z9vectorAddPiS_i)
        /*0060*/ 	.short	0x0380
        /*0062*/ 	.short	0x0014


	//----- nvinfo : EIATTR_SW_WAR
	.align		4
.L_17:
        /*0064*/ 	.byte	0x04, 0x36
        /*0066*/ 	.short	(.L_19 - .L_18)
.L_18:
        /*0068*/ 	.word	0x00000008
.L_19:


//--------------------- .nv.callgraph             --------------------------
	.section	.nv.callgraph,"",@"SHT_CUDA_CALLGRAPH"
	.align	4
	.sectionentsize	8
	.align		4
        /*0000*/ 	.word	0x00000000
	.align		4
        /*0004*/ 	.word	0xffffffff
	.align		4
        /*0008*/ 	.word	0x00000000
	.align		4
        /*000c*/ 	.word	0xfffffffe
	.align		4
        /*0010*/ 	.word	0x00000000
	.align		4
        /*0014*/ 	.word	0xfffffffd
	.align		4
        /*0018*/ 	.word	0x00000000
	.align		4
        /*001c*/ 	.word	0xfffffffc


//--------------------- .text._Z9vectorAddPiS_i   --------------------------
	.section	.text._Z9vectorAddPiS_i,"ax",@progbits
	.align	128
        .global         _Z9vectorAddPiS_i
        .type           _Z9vectorAddPiS_i,@function
        .size           _Z9vectorAddPiS_i,(.L_x_1 - _Z9vectorAddPiS_i)
        .other          _Z9vectorAddPiS_i,@"STO_CUDA_ENTRY STV_DEFAULT"
_Z9vectorAddPiS_i:
.text._Z9vectorAddPiS_i:
[----:B------:R-:W-:Y:S01]  /*0000*/  LDC R1, c[0x0][0x37c] ;  /* 0x0000df00ff017b82 */ /* 0x000fe20000000800 */
[----:B------:R-:W0:Y:S07]  /*0010*/  S2R R0, SR_TID.X ;  /* 0x0000000000007919 */ /* 0x000e2e0000002100 */
[----:B------:R-:W1:Y:S01]  /*0020*/  S2UR UR4, SR_CTAID.X ;  /* 0x00000000000479c3 */ /* 0x000e620000002500 */
[----:B------:R-:W2:Y:S07]  /*0030*/  LDCU.64 UR6, c[0x0][0x358] ;  /* 0x00006b00ff0677ac */ /* 0x000eae0008000a00 */
[----:B------:R-:W1:Y:S08]  /*0040*/  LDC R7, c[0x0][0x360] ;  /* 0x0000d800ff077b82 */ /* 0x000e700000000800 */
[----:B------:R-:W3:Y:S08]  /*0050*/  S2UR UR5, SR_CgaCtaId ;  /* 0x00000000000579c3 */ /* 0x000ef00000008800 */
[----:B------:R-:W4:Y:S01]  /*0060*/  LDC.64 R4, c[0x0][0x388] ;  /* 0x0000e200ff047b82 */ /* 0x000f220000000a00 */
[----:B0-----:R-:W-:Y:S01]  /*0070*/  ISETP.GT.U32.AND P0, PT, R0, 0x3, PT ;  /* 0x000000030000780c */ /* 0x001fe20003f04070 */
[----:B-1----:R-:W-:-:S12]  /*0080*/  IMAD R7, R7, UR4, R0 ;  /* 0x0000000407077c24 */ /* 0x002fd8000f8e0200 */
[----:B------:R-:W0:Y:S02]  /*0090*/  @!P0 LDC.64 R2, c[0x0][0x380] ;  /* 0x0000e000ff028b82 */ /* 0x000e240000000a00 */
[----:B0-----:R-:W-:-:S06]  /*00a0*/  @!P0 IMAD.WIDE R2, R7, 0x4, R2 ;  /* 0x0000000407028825 */ /* 0x001fcc00078e0202 */
[----:B--2---:R-:W2:Y:S01]  /*00b0*/  @!P0 LDG.E R2, desc[UR6][R2.64] ;  /* 0x0000000602028981 */ /* 0x004ea2000c1e1900 */
[----:B------:R-:W-:Y:S01]  /*00c0*/  UMOV UR4, 0x400 ;  /* 0x0000040000047882 */ /* 0x000fe20000000000 */
[----:B----4-:R-:W-:Y:S01]  /*00d0*/  IMAD.WIDE R4, R7, 0x4, R4 ;  /* 0x0000000407047825 */ /* 0x010fe200078e0204 */
[----:B---3--:R-:W-:-:S06]  /*00e0*/  ULEA UR4, UR5, UR4, 0x18 ;  /* 0x0000000405047291 */ /* 0x008fcc000f8ec0ff */
[----:B------:R-:W-:Y:S02]  /*00f0*/  LEA R0, R7, UR4, 0x2 ;  /* 0x0000000407007c11 */ /* 0x000fe4000f8e10ff */
[----:B--2---:R-:W-:-:S05]  /*0100*/  @!P0 IADD3 R9, PT, PT, R2, 0xa, RZ ;  /* 0x0000000a02098810 */ /* 0x004fca0007ffe0ff */
[----:B------:R-:W-:Y:S01]  /*0110*/  @!P0 STS [R0], R9 ;  /* 0x0000000900008388 */ /* 0x000fe20000000800 */
[----:B------:R-:W-:Y:S06]  /*0120*/  BAR.SYNC.DEFER_BLOCKING 0x0 ;  /* 0x0000000000007b1d */ /* 0x000fec0000010000 */
[----:B------:R-:W0:Y:S04]  /*0130*/  LDS R11, [R0] ;  /* 0x00000000000b7984 */ /* 0x000e280000000800 */
[----:B0-----:R-:W-:Y:S01]  /*0140*/  STG.E desc[UR6][R4.64], R11 ;  /* 0x0000000b04007986 */ /* 0x001fe2000c101906 */
[----:B------:R-:W-:Y:S05]  /*0150*/  EXIT ;  /* 0x000000000000794d */ /* 0x000fea0003800000 */
.L_x_0:
[----:B------:R-:W-:-:S00]  /*0160*/  BRA `(.L_x_0) ;  /* 0xfffffffc00fc7947 */ /* 0x000fc0000383ffff */
[----:B------:R-:W-:-:S00]  /*0170*/  NOP ;  /* 0x0000000000007918 */ /* 0x000fc00000000000 */
        /* <DEDUP_REMOVED lines=8> */
.L_x_1:


//--------------------- .nv.shared._Z9vectorAddPiS_i --------------------------
	.section	.nv.shared._Z9vectorAddPiS_i,"aw",@nobits
	.sectionflags	@""
	.align	4
.nv.shared._Z9vectorAddPiS_i:
	.zero		1040


//--------------------- .nv.shared.reserved.0     --------------------------
	.section	.nv.shared.reserved.0,"aw",@nobits
	.weak		__nv_reservedSMEM_offset_0_alias
	.size		__nv_reservedSMEM_offset_0_alias, 0, 64
	.other		__nv_reservedSMEM_offset_0_alias,@"STO_CUDA_RESERVED_SHARED STV_DEFAULT"
__nv_reservedSMEM_offset_0_alias:
	.zero		0
	.zero		64


//--------------------- .nv.constant0._Z9vectorAddPiS_i --------------------------
	.section	.nv.constant0._Z9vectorAddPiS_i,"a",@progbits
	.sectionflags	@""
	.align	4
.nv.constant0._Z9vectorAddPiS_i:
	.zero		916


//--------------------- SYMBOLS --------------------------

	.type		.nv.reservedSmem.offset0,@object
	.size		.nv.reservedSmem.offset0,0x4
	.type		.nv.reservedSmem.cap,@object
	.size		.nv.reservedSmem.cap,0x4
